//
// Generated by NVIDIA NVVM Compiler
//
// Compiler Build ID: CL-36424714
// Cuda compilation tools, release 13.0, V13.0.88
// Based on NVVM 20.0.0
//

.version 9.0
.target sm_100
.address_size 64

	// .globl	_Z12mandelKernelffffPiiii

.visible .entry _Z12mandelKernelffffPiiii(
	.param .f32 _Z12mandelKernelffffPiiii_param_0,
	.param .f32 _Z12mandelKernelffffPiiii_param_1,
	.param .f32 _Z12mandelKernelffffPiiii_param_2,
	.param .f32 _Z12mandelKernelffffPiiii_param_3,
	.param .u64 .ptr .align 1 _Z12mandelKernelffffPiiii_param_4,
	.param .u32 _Z12mandelKernelffffPiiii_param_5,
	.param .u32 _Z12mandelKernelffffPiiii_param_6,
	.param .u32 _Z12mandelKernelffffPiiii_param_7
)
{
	.reg .pred 	%p<4>;
	.reg .b32 	%r<19>;
	.reg .b32 	%f<20>;
	.reg .b64 	%rd<5>;

	ld.param.f32 	%f9, [_Z12mandelKernelffffPiiii_param_0];
	ld.param.f32 	%f10, [_Z12mandelKernelffffPiiii_param_1];
	ld.param.f32 	%f11, [_Z12mandelKernelffffPiiii_param_2];
	ld.param.f32 	%f12, [_Z12mandelKernelffffPiiii_param_3];
	ld.param.u64 	%rd1, [_Z12mandelKernelffffPiiii_param_4];
	ld.param.u32 	%r7, [_Z12mandelKernelffffPiiii_param_5];
	ld.param.u32 	%r5, [_Z12mandelKernelffffPiiii_param_7];
	mov.u32 	%r8, %ctaid.x;
	mov.u32 	%r9, %ntid.x;
	mov.u32 	%r10, %tid.x;
	mad.lo.s32 	%r11, %r8, %r9, %r10;
	mov.u32 	%r12, %ctaid.y;
	mov.u32 	%r13, %ntid.y;
	mov.u32 	%r14, %tid.y;
	mad.lo.s32 	%r15, %r12, %r13, %r14;
	cvt.rn.f32.s32 	%f13, %r11;
	fma.rn.f32 	%f1, %f11, %f13, %f9;
	cvt.rn.f32.u32 	%f14, %r15;
	fma.rn.f32 	%f2, %f12, %f14, %f10;
	mad.lo.s32 	%r1, %r7, %r15, %r11;
	setp.lt.s32 	%p1, %r5, 1;
	mov.b32 	%r18, 0;
	@%p1 bra 	$L__BB0_4;
	mov.b32 	%r17, 0;
	mov.f32 	%f18, %f2;
	mov.f32 	%f19, %f1;
$L__BB0_2:
	mul.f32 	%f5, %f19, %f19;
	mul.f32 	%f6, %f18, %f18;
	add.f32 	%f15, %f5, %f6;
	setp.gt.f32 	%p2, %f15, 0f40800000;
	mov.u32 	%r18, %r17;
	@%p2 bra 	$L__BB0_4;
	sub.f32 	%f16, %f5, %f6;
	add.f32 	%f17, %f19, %f19;
	add.f32 	%f19, %f1, %f16;
	fma.rn.f32 	%f18, %f17, %f18, %f2;
	add.s32 	%r17, %r17, 1;
	setp.ne.s32 	%p3, %r17, %r5;
	mov.u32 	%r18, %r5;
	@%p3 bra 	$L__BB0_2;
$L__BB0_4:
	cvta.to.global.u64 	%rd2, %rd1;
	mul.wide.s32 	%rd3, %r1, 4;
	add.s64 	%rd4, %rd2, %rd3;
	st.global.u32 	[%rd4], %r18;
	ret;

}


// ===== COMPILED SASS (sm_100) =====

	.target	sm_100

	.elftype	@"ET_EXEC"


//--------------------- .note.nv.tkinfo           --------------------------
	.section	.note.nv.tkinfo,"",@"SHT_NOTE"
	.sectionflags	@"SHF_NOTE_NV_TKINFO"
	.tkinfo
        /*0018*/ 	.word	0x00000002
        /*0030*/ 	.string	""
        /*0030*/ 	.string	"ptxas"
        /*0030*/ 	.string	"Cuda compilation tools, release 13.0, V13.0.88"
        /*0030*/ 	.string	"Build cuda_13.0.r13.0/compiler.36424714_0"
        /*0030*/ 	.string	"-arch sm_100 -m 64 "



//--------------------- .note.nv.cuinfo           --------------------------
	.section	.note.nv.cuinfo,"",@"SHT_NOTE"
	.sectionflags	@"SHF_NOTE_NV_CUINFO"
        /*0018*/ 	.short	0x0002
        /*001a*/ 	.short	0x0064
        /*001c*/ 	.short	0x0082
	.zero		2


//--------------------- .nv.info                  --------------------------
	.section	.nv.info,"",@"SHT_CUDA_INFO"
	.align	4


	//----- nvinfo : EIATTR_REGCOUNT
	.align		4
        /*0000*/ 	.byte	0x04, 0x2f
        /*0002*/ 	.short	(.L_1 - .L_0)
	.align		4
.L_0:
        /*0004*/ 	.word	index@(_Z12mandelKernelffffPiiii)
        /*0008*/ 	.word	0x00000010


	//----- nvinfo : EIATTR_FRAME_SIZE
	.align		4
.L_1:
        /*000c*/ 	.byte	0x04, 0x11
        /*000e*/ 	.short	(.L_3 - .L_2)
	.align		4
.L_2:
        /*0010*/ 	.word	index@(_Z12mandelKernelffffPiiii)
        /*0014*/ 	.word	0x00000000


	//----- nvinfo : EIATTR_MIN_STACK_SIZE
	.align		4
.L_3:
        /*0018*/ 	.byte	0x04, 0x12
        /*001a*/ 	.short	(.L_5 - .L_4)
	.align		4
.L_4:
        /*001c*/ 	.word	index@(_Z12mandelKernelffffPiiii)
        /*0020*/ 	.word	0x00000000
.L_5:


//--------------------- .nv.compat                --------------------------
	.section	.nv.compat,"",@"SHT_CUDA_COMPAT_INFO"
	.align	4
        /*0000*/ 	.byte	0x02, 0x09, 0x00, 0x00, 0x02, 0x02, 0x01, 0x00, 0x02, 0x05, 0x05, 0x00, 0x03, 0x07, 0x01, 0x01
        /*0010*/ 	.byte	0x02, 0x03, 0x00, 0x00, 0x02, 0x06, 0x01, 0x00, 0x04, 0x0b, 0x08, 0x00, 0x01, 0x00, 0x00, 0x00
        /*0020*/ 	.byte	0x00, 0x00, 0x00, 0x00


//--------------------- .nv.info._Z12mandelKernelffffPiiii --------------------------
	.section	.nv.info._Z12mandelKernelffffPiiii,"",@"SHT_CUDA_INFO"
	.sectionflags	@""
	.align	4


	//----- nvinfo : EIATTR_CUDA_API_VERSION
	.align		4
        /*0000*/ 	.byte	0x04, 0x37
        /*0002*/ 	.short	(.L_7 - .L_6)
.L_6:
        /*0004*/ 	.word	0x00000082


	//----- nvinfo : EIATTR_KPARAM_INFO
	.align		4
.L_7:
        /*0008*/ 	.byte	0x04, 0x17
        /*000a*/ 	.short	(.L_9 - .L_8)
.L_8:
        /*000c*/ 	.word	0x00000000
        /*0010*/ 	.short	0x0007
        /*0012*/ 	.short	0x0020
        /*0014*/ 	.byte	0x00, 0xf0, 0x11, 0x00


	//----- nvinfo : EIATTR_KPARAM_INFO
	.align		4
.L_9:
        /*0018*/ 	.byte	0x04, 0x17
        /*001a*/ 	.short	(.L_11 - .L_10)
.L_10:
        /*001c*/ 	.word	0x00000000
        /*0020*/ 	.short	0x0006
        /*0022*/ 	.short	0x001c
        /*0024*/ 	.byte	0x00, 0xf0, 0x11, 0x00


	//----- nvinfo : EIATTR_KPARAM_INFO
	.align		4
.L_11:
        /*0028*/ 	.byte	0x04, 0x17
        /*002a*/ 	.short	(.L_13 - .L_12)
.L_12:
        /*002c*/ 	.word	0x00000000
        /*0030*/ 	.short	0x0005
        /*0032*/ 	.short	0x0018
        /*0034*/ 	.byte	0x00, 0xf0, 0x11, 0x00


	//----- nvinfo : EIATTR_KPARAM_INFO
	.align		4
.L_13:
        /*0038*/ 	.byte	0x04, 0x17
        /*003a*/ 	.short	(.L_15 - .L_14)
.L_14:
        /*003c*/ 	.word	0x00000000
        /*0040*/ 	.short	0x0004
        /*0042*/ 	.short	0x0010
        /*0044*/ 	.byte	0x00, 0xf5, 0x21, 0x00


	//----- nvinfo : EIATTR_KPARAM_INFO
	.align		4
.L_15:
        /*0048*/ 	.byte	0x04, 0x17
        /*004a*/ 	.short	(.L_17 - .L_16)
.L_16:
        /*004c*/ 	.word	0x00000000
        /*0050*/ 	.short	0x0003
        /*0052*/ 	.short	0x000c
        /*0054*/ 	.byte	0x00, 0xf0, 0x11, 0x00


	//----- nvinfo : EIATTR_KPARAM_INFO
	.align		4
.L_17:
        /*0058*/ 	.byte	0x04, 0x17
        /*005a*/ 	.short	(.L_19 - .L_18)
.L_18:
        /*005c*/ 	.word	0x00000000
        /*0060*/ 	.short	0x0002
        /*0062*/ 	.short	0x0008
        /*0064*/ 	.byte	0x00, 0xf0, 0x11, 0x00


	//----- nvinfo : EIATTR_KPARAM_INFO
	.align		4
.L_19:
        /*0068*/ 	.byte	0x04, 0x17
        /*006a*/ 	.short	(.L_21 - .L_20)
.L_20:
        /*006c*/ 	.word	0x00000000
        /*0070*/ 	.short	0x0001
        /*0072*/ 	.short	0x0004
        /*0074*/ 	.byte	0x00, 0xf0, 0x11, 0x00


	//----- nvinfo : EIATTR_KPARAM_INFO
	.align		4
.L_21:
        /*0078*/ 	.byte	0x04, 0x17
        /*007a*/ 	.short	(.L_23 - .L_22)
.L_22:
        /*007c*/ 	.word	0x00000000
        /*0080*/ 	.short	0x0000
        /*0082*/ 	.short	0x0000
        /*0084*/ 	.byte	0x00, 0xf0, 0x11, 0x00


	//----- nvinfo : EIATTR_SPARSE_MMA_MASK
	.align		4
.L_23:
        /*0088*/ 	.byte	0x03, 0x50
        /*008a*/ 	.short	0x0000


	//----- nvinfo : EIATTR_MAXREG_COUNT
	.align		4
        /*008c*/ 	.byte	0x03, 0x1b
        /*008e*/ 	.short	0x00ff


	//----- nvinfo : EIATTR_MERCURY_ISA_VERSION
	.align		4
        /*0090*/ 	.byte	0x03, 0x5f
        /*0092*/ 	.short	0x0101


	//----- nvinfo : EIATTR_VRC_CTA_INIT_COUNT
	.align		4
        /*0094*/ 	.byte	0x02, 0x4a
	.zero		1
	.zero		1


	//----- nvinfo : EIATTR_EXIT_INSTR_OFFSETS
	.align		4
        /*0098*/ 	.byte	0x04, 0x1c
        /*009a*/ 	.short	(.L_25 - .L_24)


	//   ....[0]....
.L_24:
        /*009c*/ 	.word	0x000002d0


	//----- nvinfo : EIATTR_CRS_STACK_SIZE
	.align		4
.L_25:
        /*00a0*/ 	.byte	0x04, 0x1e
        /*00a2*/ 	.short	(.L_27 - .L_26)
.L_26:
        /*00a4*/ 	.word	0x00000000


	//----- nvinfo : EIATTR_CBANK_PARAM_SIZE
	.align		4
.L_27:
        /*00a8*/ 	.byte	0x03, 0x19
        /*00aa*/ 	.short	0x0024


	//----- nvinfo : EIATTR_PARAM_CBANK
	.align		4
        /*00ac*/ 	.byte	0x04, 0x0a
        /*00ae*/ 	.short	(.L_29 - .L_28)
	.align		4
.L_28:
        /*00b0*/ 	.word	index@(.nv.constant0._Z12mandelKernelffffPiiii)
        /*00b4*/ 	.short	0x0380
        /*00b6*/ 	.short	0x0024


	//----- nvinfo : EIATTR_SW_WAR
	.align		4
.L_29:
        /*00b8*/ 	.byte	0x04, 0x36
        /*00ba*/ 	.short	(.L_31 - .L_30)
.L_30:
        /*00bc*/ 	.word	0x00000008
.L_31:


//--------------------- .nv.callgraph             --------------------------
	.section	.nv.callgraph,"",@"SHT_CUDA_CALLGRAPH"
	.align	4
	.sectionentsize	8
	.align		4
        /*0000*/ 	.word	0x00000000
	.align		4
        /*0004*/ 	.word	0xffffffff
	.align		4
        /*0008*/ 	.word	0x00000000
	.align		4
        /*000c*/ 	.word	0xfffffffe
	.align		4
        /*0010*/ 	.word	0x00000000
	.align		4
        /*0014*/ 	.word	0xfffffffd
	.align		4
        /*0018*/ 	.word	0x00000000
	.align		4
        /*001c*/ 	.word	0xfffffffc


//--------------------- .text._Z12mandelKernelffffPiiii --------------------------
	.section	.text._Z12mandelKernelffffPiiii,"ax",@progbits
	.align	128
        .global         _Z12mandelKernelffffPiiii
        .type           _Z12mandelKernelffffPiiii,@function
        .size           _Z12mandelKernelffffPiiii,(.L_x_4 - _Z12mandelKernelffffPiiii)
        .other          _Z12mandelKernelffffPiiii,@"STO_CUDA_ENTRY STV_DEFAULT"
_Z12mandelKernelffffPiiii:
.text._Z12mandelKernelffffPiiii:
[----:B------:R-:W-:Y:S01]  /*0000*/  LDC R1, c[0x0][0x37c] ;  /* 0x0000df00ff017b82 */ /* 0x000fe20000000800 */
[----:B------:R-:W0:Y:S07]  /*0010*/  S2R R3, SR_TID.X ;  /* 0x0000000000037919 */ /* 0x000e2e0000002100 */
[----:B------:R-:W0:Y:S01]  /*0020*/  S2UR UR4, SR_CTAID.X ;  /* 0x00000000000479c3 */ /* 0x000e220000002500 */
[----:B------:R-:W1:Y:S01]  /*0030*/  LDCU UR7, c[0x0][0x3a0] ;  /* 0x00007400ff0777ac */ /* 0x000e620008000800 */
[----:B------:R-:W2:Y:S01]  /*0040*/  S2R R5, SR_TID.Y ;  /* 0x0000000000057919 */ /* 0x000ea20000002200 */
[----:B------:R-:W3:Y:S05]  /*0050*/  LDCU UR6, c[0x0][0x398] ;  /* 0x00007300ff0677ac */ /* 0x000eea0008000800 */
[----:B------:R-:W0:Y:S08]  /*0060*/  LDC R0, c[0x0][0x360] ;  /* 0x0000d800ff007b82 */ /* 0x000e300000000800 */
[----:B------:R-:W2:Y:S01]  /*0070*/  S2UR UR5, SR_CTAID.Y ;  /* 0x00000000000579c3 */ /* 0x000ea20000002600 */
[----:B-1----:R-:W-:-:S07]  /*0080*/  UISETP.GE.AND UP0, UPT, UR7, 0x1, UPT ;  /* 0x000000010700788c */ /* 0x002fce000bf06270 */
[----:B------:R-:W2:Y:S08]  /*0090*/  LDC R2, c[0x0][0x364] ;  /* 0x0000d900ff027b82 */ /* 0x000eb00000000800 */
[----:B------:R-:W1:Y:S01]  /*00a0*/  LDC.64 R10, c[0x0][0x380] ;  /* 0x0000e000ff0a7b82 */ /* 0x000e620000000a00 */
[----:B0-----:R-:W-:-:S07]  /*00b0*/  IMAD R0, R0, UR4, R3 ;  /* 0x0000000400007c24 */ /* 0x001fce000f8e0203 */
[----:B------:R-:W1:Y:S01]  /*00c0*/  LDC.64 R8, c[0x0][0x388] ;  /* 0x0000e200ff087b82 */ /* 0x000e620000000a00 */
[----:B--2---:R-:W-:Y:S01]  /*00d0*/  IMAD R3, R2, UR5, R5 ;  /* 0x0000000502037c24 */ /* 0x004fe2000f8e0205 */
[----:B------:R-:W-:Y:S01]  /*00e0*/  I2FP.F32.S32 R5, R0 ;  /* 0x0000000000057245 */ /* 0x000fe20000201400 */
[----:B------:R-:W0:Y:S02]  /*00f0*/  LDCU.64 UR4, c[0x0][0x358] ;  /* 0x00006b00ff0477ac */ /* 0x000e240008000a00 */
[----:B---3--:R-:W-:Y:S01]  /*0100*/  IMAD R7, R3, UR6, R0 ;  /* 0x0000000603077c24 */ /* 0x008fe2000f8e0200 */
[----:B------:R-:W-:-:S05]  /*0110*/  I2FP.F32.U32 R2, R3 ;  /* 0x0000000300027245 */ /* 0x000fca0000201000 */
[----:B-1----:R-:W-:Y:S01]  /*0120*/  FFMA R2, R2, R9, R11 ;  /* 0x0000000902027223 */ /* 0x002fe2000000000b */
[----:B------:R-:W-:Y:S02]  /*0130*/  HFMA2 R9, -RZ, RZ, 0, 0 ;  /* 0x00000000ff097431 */ /* 0x000fe400000001ff */
[----:B------:R-:W-:Y:S01]  /*0140*/  FFMA R5, R5, R8, R10 ;  /* 0x0000000805057223 */ /* 0x000fe2000000000a */
[----:B0-----:R-:W-:Y:S06]  /*0150*/  BRA.U !UP0, `(.L_x_0) ;  /* 0x0000000108507547 */ /* 0x001fec000b800000 */
[----:B------:R-:W-:Y:S01]  /*0160*/  BSSY.RECONVERGENT B0, `(.L_x_0) ;  /* 0x0000013000007945 */ /* 0x000fe20003800200 */
[----:B------:R-:W-:Y:S01]  /*0170*/  MOV R9, RZ ;  /* 0x000000ff00097202 */ /* 0x000fe20000000f00 */
[----:B------:R-:W0:Y:S01]  /*0180*/  LDCU UR6, c[0x0][0x3a0] ;  /* 0x00007400ff0677ac */ /* 0x000e220008000800 */
[----:B------:R-:W-:Y:S02]  /*0190*/  MOV R3, R2 ;  /* 0x0000000200037202 */ /* 0x000fe40000000f00 */
[----:B------:R-:W-:Y:S01]  /*01a0*/  MOV R0, R5 ;  /* 0x0000000500007202 */ /* 0x000fe20000000f00 */
[----:B------:R-:W1:Y:S06]  /*01b0*/  LDCU UR7, c[0x0][0x3a0] ;  /* 0x00007400ff0777ac */ /* 0x000e6c0008000800 */
.L_x_2:
[----:B------:R-:W-:Y:S01]  /*01c0*/  FMUL R4, R0, R0 ;  /* 0x0000000000047220 */ /* 0x000fe20000400000 */
[----:B------:R-:W-:-:S04]  /*01d0*/  FMUL R13, R3, R3 ;  /* 0x00000003030d7220 */ /* 0x000fc80000400000 */
[----:B------:R-:W-:-:S05]  /*01e0*/  FADD R6, R4, R13 ;  /* 0x0000000d04067221 */ /* 0x000fca0000000000 */
[----:B------:R-:W-:-:S13]  /*01f0*/  FSETP.GT.AND P0, PT, R6, 4, PT ;  /* 0x408000000600780b */ /* 0x000fda0003f04000 */
[----:B------:R-:W-:Y:S05]  /*0200*/  @P0 BRA `(.L_x_1) ;  /* 0x0000000000200947 */ /* 0x000fea0003800000 */
[----:B------:R-:W-:Y:S01]  /*0210*/  IADD3 R9, PT, PT, R9, 0x1, RZ ;  /* 0x0000000109097810 */ /* 0x000fe20007ffe0ff */
[----:B------:R-:W-:Y:S01]  /*0220*/  FADD R11, R0, R0 ;  /* 0x00000000000b7221 */ /* 0x000fe20000000000 */
[----:B------:R-:W-:Y:S02]  /*0230*/  FADD R0, R4, -R13 ;  /* 0x8000000d04007221 */ /* 0x000fe40000000000 */
[----:B-1----:R-:W-:Y:S01]  /*0240*/  ISETP.NE.AND P0, PT, R9, UR7, PT ;  /* 0x0000000709007c0c */ /* 0x002fe2000bf05270 */
[----:B------:R-:W-:Y:S01]  /*0250*/  FFMA R3, R11, R3, R2 ;  /* 0x000000030b037223 */ /* 0x000fe20000000002 */
[----:B------:R-:W-:-:S11]  /*0260*/  FADD R0, R5, R0 ;  /* 0x0000000005007221 */ /* 0x000fd60000000000 */
[----:B------:R-:W-:Y:S05]  /*0270*/  @P0 BRA `(.L_x_2) ;  /* 0xfffffffc00d00947 */ /* 0x000fea000383ffff */
[----:B0-----:R-:W-:-:S07]  /*0280*/  MOV R9, UR6 ;  /* 0x0000000600097c02 */ /* 0x001fce0008000f00 */
.L_x_1:
[----:B01----:R-:W-:Y:S05]  /*0290*/  BSYNC.RECONVERGENT B0 ;  /* 0x0000000000007941 */ /* 0x003fea0003800200 */
.L_x_0:
[----:B------:R-:W0:Y:S02]  /*02a0*/  LDC.64 R2, c[0x0][0x390] ;  /* 0x0000e400ff027b82 */ /* 0x000e240000000a00 */
[----:B0-----:R-:W-:-:S05]  /*02b0*/  IMAD.WIDE R2, R7, 0x4, R2 ;  /* 0x0000000407027825 */ /* 0x001fca00078e0202 */
[----:B------:R-:W-:Y:S01]  /*02c0*/  STG.E desc[UR4][R2.64], R9 ;  /* 0x0000000902007986 */ /* 0x000fe2000c101904 */
[----:B------:R-:W-:Y:S05]  /*02d0*/  EXIT ;  /* 0x000000000000794d */ /* 0x000fea0003800000 */
.L_x_3:
[----:B------:R-:W-:-:S00]  /*02e0*/  BRA `(.L_x_3) ;  /* 0xfffffffc00fc7947 */ /* 0x000fc0000383ffff */
[----:B------:R-:W-:-:S00]  /*02f0*/  NOP ;  /* 0x0000000000007918 */ /* 0x000fc00000000000 */
        /* <DEDUP_REMOVED lines=8> */
.L_x_4:


//--------------------- .nv.shared.reserved.0     --------------------------
	.section	.nv.shared.reserved.0,"aw",@nobits
	.weak		__nv_reservedSMEM_offset_0_alias
	.size		__nv_reservedSMEM_offset_0_alias, 0, 64
	.other		__nv_reservedSMEM_offset_0_alias,@"STO_CUDA_RESERVED_SHARED STV_DEFAULT"
__nv_reservedSMEM_offset_0_alias:
	.zero		0
	.zero		64


//--------------------- .nv.constant0._Z12mandelKernelffffPiiii --------------------------
	.section	.nv.constant0._Z12mandelKernelffffPiiii,"a",@progbits
	.sectionflags	@""
	.align	4
.nv.constant0._Z12mandelKernelffffPiiii:
	.zero		932


//--------------------- SYMBOLS --------------------------

	.type		.nv.reservedSmem.offset0,@object
	.size		.nv.reservedSmem.offset0,0x4
